	.headerflags	@"EF_CUDA_TEXMODE_UNIFIED EF_CUDA_64BIT_ADDRESS EF_CUDA_ACCELERATORS EF_CUDA_SM90 EF_CUDA_VIRTUAL_SM(EF_CUDA_SM90)"
	.elftype	@"ET_EXEC"


//--------------------- .nv.info                  --------------------------
	.section	.nv.info,"",@"SHT_CUDA_INFO"
	.align	4


	//----- nvinfo : EIATTR_REGCOUNT
	.align		4
        /*0000*/ 	.byte	0x04, 0x2f
        /*0002*/ 	.short	(.L_1 - .L_0)
	.align		4
.L_0:
        /*0004*/ 	.word	index@(triton_poi_fused__unsafe_index_add_mul_sub_125)
        /*0008*/ 	.word	0x0000001f


	//----- nvinfo : EIATTR_MIN_STACK_SIZE
	.align		4
.L_1:
        /*000c*/ 	.byte	0x04, 0x12
        /*000e*/ 	.short	(.L_3 - .L_2)
	.align		4
.L_2:
        /*0010*/ 	.word	index@(triton_poi_fused__unsafe_index_add_mul_sub_125)
        /*0014*/ 	.word	0x00000000


	//----- nvinfo : EIATTR_FRAME_SIZE
	.align		4
.L_3:
        /*0018*/ 	.byte	0x04, 0x11
        /*001a*/ 	.short	(.L_5 - .L_4)
	.align		4
.L_4:
        /*001c*/ 	.word	index@(triton_poi_fused__unsafe_index_add_mul_sub_125)
        /*0020*/ 	.word	0x00000000


	//----- nvinfo : EIATTR_MIN_STACK_SIZE
	.align		4
.L_5:
        /*0024*/ 	.byte	0x04, 0x12
        /*0026*/ 	.short	(.L_7 - .L_6)
	.align		4
.L_6:
        /*0028*/ 	.word	index@(triton_poi_fused__unsafe_index_add_mul_sub_125)
        /*002c*/ 	.word	0x00000000
.L_7:


//--------------------- .nv.info.triton_poi_fused__unsafe_index_add_mul_sub_125 --------------------------
	.section	.nv.info.triton_poi_fused__unsafe_index_add_mul_sub_125,"",@"SHT_CUDA_INFO"
	.sectionflags	@""
	.align	4


	//----- nvinfo : EIATTR_CUDA_API_VERSION
	.align		4
        /*0000*/ 	.byte	0x04, 0x37
        /*0002*/ 	.short	(.L_9 - .L_8)
.L_8:
        /*0004*/ 	.word	0x0000007c


	//----- nvinfo : EIATTR_KPARAM_INFO
	.align		4
.L_9:
        /*0008*/ 	.byte	0x04, 0x17
        /*000a*/ 	.short	(.L_11 - .L_10)
.L_10:
        /*000c*/ 	.word	0x00000000
        /*0010*/ 	.short	0x0006
        /*0012*/ 	.short	0x0030
        /*0014*/ 	.byte	0x00, 0xf0, 0x11, 0x00


	//----- nvinfo : EIATTR_KPARAM_INFO
	.align		4
.L_11:
        /*0018*/ 	.byte	0x04, 0x17
        /*001a*/ 	.short	(.L_13 - .L_12)
.L_12:
        /*001c*/ 	.word	0x00000000
        /*0020*/ 	.short	0x0005
        /*0022*/ 	.short	0x0028
        /*0024*/ 	.byte	0x00, 0xf4, 0x21, 0x00


	//----- nvinfo : EIATTR_KPARAM_INFO
	.align		4
.L_13:
        /*0028*/ 	.byte	0x04, 0x17
        /*002a*/ 	.short	(.L_15 - .L_14)
.L_14:
        /*002c*/ 	.word	0x00000000
        /*0030*/ 	.short	0x0004
        /*0032*/ 	.short	0x0020
        /*0034*/ 	.byte	0x00, 0xf4, 0x21, 0x00


	//----- nvinfo : EIATTR_KPARAM_INFO
	.align		4
.L_15:
        /*0038*/ 	.byte	0x04, 0x17
        /*003a*/ 	.short	(.L_17 - .L_16)
.L_16:
        /*003c*/ 	.word	0x00000000
        /*0040*/ 	.short	0x0003
        /*0042*/ 	.short	0x0018
        /*0044*/ 	.byte	0x00, 0xf4, 0x21, 0x00


	//----- nvinfo : EIATTR_KPARAM_INFO
	.align		4
.L_17:
        /*0048*/ 	.byte	0x04, 0x17
        /*004a*/ 	.short	(.L_19 - .L_18)
.L_18:
        /*004c*/ 	.word	0x00000000
        /*0050*/ 	.short	0x0002
        /*0052*/ 	.short	0x0010
        /*0054*/ 	.byte	0x00, 0xf4, 0x21, 0x00


	//----- nvinfo : EIATTR_KPARAM_INFO
	.align		4
.L_19:
        /*0058*/ 	.byte	0x04, 0x17
        /*005a*/ 	.short	(.L_21 - .L_20)
.L_20:
        /*005c*/ 	.word	0x00000000
        /*0060*/ 	.short	0x0001
        /*0062*/ 	.short	0x0008
        /*0064*/ 	.byte	0x00, 0xf4, 0x21, 0x00


	//----- nvinfo : EIATTR_KPARAM_INFO
	.align		4
.L_21:
        /*0068*/ 	.byte	0x04, 0x17
        /*006a*/ 	.short	(.L_23 - .L_22)
.L_22:
        /*006c*/ 	.word	0x00000000
        /*0070*/ 	.short	0x0000
        /*0072*/ 	.short	0x0000
        /*0074*/ 	.byte	0x00, 0xf4, 0x21, 0x00


	//----- nvinfo : EIATTR_SPARSE_MMA_MASK
	.align		4
.L_23:
        /*0078*/ 	.byte	0x03, 0x50
        /*007a*/ 	.short	0x0000


	//----- nvinfo : EIATTR_MAXREG_COUNT
	.align		4
        /*007c*/ 	.byte	0x03, 0x1b
        /*007e*/ 	.short	0x00ff


	//----- nvinfo : EIATTR_EXIT_INSTR_OFFSETS
	.align		4
        /*0080*/ 	.byte	0x04, 0x1c
        /*0082*/ 	.short	(.L_25 - .L_24)


	//   ....[0]....
.L_24:
        /*0084*/ 	.word	0x000007a0


	//----- nvinfo : EIATTR_REQNTID
	.align		4
.L_25:
        /*0088*/ 	.byte	0x04, 0x10
        /*008a*/ 	.short	(.L_27 - .L_26)
.L_26:
        /*008c*/ 	.word	0x00000080
        /*0090*/ 	.word	0x00000001
        /*0094*/ 	.word	0x00000001


	//----- nvinfo : EIATTR_CBANK_PARAM_SIZE
	.align		4
.L_27:
        /*0098*/ 	.byte	0x03, 0x19
        /*009a*/ 	.short	0x0034


	//----- nvinfo : EIATTR_PARAM_CBANK
	.align		4
        /*009c*/ 	.byte	0x04, 0x0a
        /*009e*/ 	.short	(.L_29 - .L_28)
	.align		4
.L_28:
        /*00a0*/ 	.word	index@(.nv.constant0.triton_poi_fused__unsafe_index_add_mul_sub_125)
        /*00a4*/ 	.short	0x0210
        /*00a6*/ 	.short	0x0034


	//----- nvinfo : EIATTR_SW_WAR
	.align		4
.L_29:
        /*00a8*/ 	.byte	0x04, 0x36
        /*00aa*/ 	.short	(.L_31 - .L_30)
.L_30:
        /*00ac*/ 	.word	0x00000008
.L_31:


//--------------------- .nv.callgraph             --------------------------
	.section	.nv.callgraph,"",@"SHT_CUDA_CALLGRAPH"
	.align	4
	.sectionentsize	8
	.align		4
        /*0000*/ 	.word	0x00000000
	.align		4
        /*0004*/ 	.word	0xffffffff
	.align		4
        /*0008*/ 	.word	0x00000000
	.align		4
        /*000c*/ 	.word	0xfffffffe
	.align		4
        /*0010*/ 	.word	0x00000000
	.align		4
        /*0014*/ 	.word	0xfffffffd
	.align		4
        /*0018*/ 	.word	0x00000000
	.align		4
        /*001c*/ 	.word	0xfffffffc


//--------------------- .text.triton_poi_fused__unsafe_index_add_mul_sub_125 --------------------------
	.section	.text.triton_poi_fused__unsafe_index_add_mul_sub_125,"ax",@progbits
	.align	128
        .global         triton_poi_fused__unsafe_index_add_mul_sub_125
        .type           triton_poi_fused__unsafe_index_add_mul_sub_125,@function
        .size           triton_poi_fused__unsafe_index_add_mul_sub_125,(.L_x_1 - triton_poi_fused__unsafe_index_add_mul_sub_125)
        .other          triton_poi_fused__unsafe_index_add_mul_sub_125,@"STO_CUDA_ENTRY STV_DEFAULT"
triton_poi_fused__unsafe_index_add_mul_sub_125:
.text.triton_poi_fused__unsafe_index_add_mul_sub_125:
[----:B------:R-:W-:Y:S01]  /*0000*/  LDC R1, c[0x0][0x28] ;  /* 0x00000a00ff017b82 */ /* 0x000fe20000000800 */
[----:B------:R-:W1:Y:S07]  /*0010*/  S2R R0, SR_TID.X ;  /* 0x0000000000007919 */ /* 0x000e6e0000002100 */
[----:B------:R-:W2:Y:S01]  /*0020*/  LDC.64 R20, c[0x0][0x210] ;  /* 0x00008400ff147b82 */ /* 0x000ea20000000a00 */
[----:B------:R-:W-:Y:S01]  /*0030*/  ULDC.64 UR4, c[0x0][0x208] ;  /* 0x0000820000047ab9 */ /* 0x000fe20000000a00 */
[----:B------:R-:W-:Y:S01]  /*0040*/  ULDC.64 UR6, c[0x0][0x220] ;  /* 0x0000880000067ab9 */ /* 0x000fe20000000a00 */
[----:B------:R-:W3:Y:S05]  /*0050*/  S2R R13, SR_CTAID.X ;  /* 0x00000000000d7919 */ /* 0x000eea0000002500 */
[----:B------:R-:W4:Y:S01]  /*0060*/  LDC.64 R4, c[0x0][0x218] ;  /* 0x00008600ff047b82 */ /* 0x000f220000000a00 */
[----:B-1----:R-:W-:-:S05]  /*0070*/  IMAD.SHL.U32 R0, R0, 0x4, RZ ;  /* 0x0000000400007824 */ /* 0x002fca00078e00ff */
[----:B------:R-:W-:-:S05]  /*0080*/  LOP3.LUT R0, R0, 0x1fc, RZ, 0xc0, !PT ;  /* 0x000001fc00007812 */ /* 0x000fca00078ec0ff */
[----:B---3--:R-:W-:-:S05]  /*0090*/  IMAD R0, R13, 0x200, R0 ;  /* 0x000002000d007824 */ /* 0x008fca00078e0200 */
[----:B------:R-:W-:-:S04]  /*00a0*/  SHF.R.S32.HI R3, RZ, 0x1f, R0 ;  /* 0x0000001fff037819 */ /* 0x000fc80000011400 */
[----:B------:R-:W-:-:S04]  /*00b0*/  LEA.HI R3, R3, R0, RZ, 0x5 ;  /* 0x0000000003037211 */ /* 0x000fc800078f28ff */
[----:B------:R-:W-:Y:S02]  /*00c0*/  SHF.R.S32.HI R2, RZ, 0x5, R3 ;  /* 0x00000005ff027819 */ /* 0x000fe40000011403 */
[----:B------:R-:W-:Y:S02]  /*00d0*/  LOP3.LUT R3, R3, 0xffffffe0, RZ, 0xc0, !PT ;  /* 0xffffffe003037812 */ /* 0x000fe400078ec0ff */
[----:B------:R-:W-:-:S04]  /*00e0*/  LEA.HI R6, R2, R2, RZ, 0x5 ;  /* 0x0000000202067211 */ /* 0x000fc800078f28ff */
[----:B------:R-:W-:-:S05]  /*00f0*/  LOP3.LUT R7, R6, 0xffffffe0, RZ, 0xc0, !PT ;  /* 0xffffffe006077812 */ /* 0x000fca00078ec0ff */
[----:B------:R-:W-:Y:S02]  /*0100*/  IMAD.IADD R7, R2, 0x1, -R7 ;  /* 0x0000000102077824 */ /* 0x000fe400078e0a07 */
[----:B------:R-:W-:Y:S02]  /*0110*/  IMAD.IADD R2, R0, 0x1, -R3 ;  /* 0x0000000100027824 */ /* 0x000fe400078e0a03 */
[----:B--2---:R-:W-:Y:S02]  /*0120*/  IMAD.WIDE R20, R7, 0x8, R20 ;  /* 0x0000000807147825 */ /* 0x004fe400078e0214 */
[----:B------:R-:W1:Y:S04]  /*0130*/  LDC.64 R6, c[0x0][0x228] ;  /* 0x00008a00ff067b82 */ /* 0x000e680000000a00 */
[----:B------:R-:W2:Y:S01]  /*0140*/  LDG.E.EL.64 R20, desc[UR4][R20.64] ;  /* 0x0000000414147981 */ /* 0x000ea2000c2e1b00 */
[----:B----4-:R-:W-:Y:S01]  /*0150*/  IMAD.WIDE R8, R2, 0x8, R4 ;  /* 0x0000000802087825 */ /* 0x010fe200078e0204 */
[----:B------:R-:W-:-:S03]  /*0160*/  SHF.R.S32.HI R23, RZ, 0x16, R13 ;  /* 0x00000016ff177819 */ /* 0x000fc6000001140d */
[----:B------:R-:W-:Y:S01]  /*0170*/  VIADD R14, R0, 0x2 ;  /* 0x00000002000e7836 */ /* 0x000fe20000000000 */
[----:B------:R-:W-:Y:S01]  /*0180*/  SGXT R23, R23, 0x1 ;  /* 0x000000011717781a */ /* 0x000fe20000000200 */
[----:B------:R-:W3:Y:S03]  /*0190*/  LDG.E.EL.128 R8, desc[UR4][R8.64] ;  /* 0x0000000408087981 */ /* 0x000ee6000c2e1d00 */
[----:B------:R-:W-:-:S04]  /*01a0*/  LEA.HI R3, R23, R14, RZ, 0x5 ;  /* 0x0000000e17037211 */ /* 0x000fc800078f28ff */
[----:B------:R-:W-:-:S05]  /*01b0*/  LOP3.LUT R3, R3, 0xffffffe0, RZ, 0xc0, !PT ;  /* 0xffffffe003037812 */ /* 0x000fca00078ec0ff */
[----:B------:R-:W-:Y:S02]  /*01c0*/  IMAD.IADD R3, R14, 0x1, -R3 ;  /* 0x000000010e037824 */ /* 0x000fe400078e0a03 */
[----:B-1----:R-:W-:-:S04]  /*01d0*/  IMAD.WIDE R12, R2, 0x8, R6 ;  /* 0x00000008020c7825 */ /* 0x002fc800078e0206 */
[C---:B------:R-:W-:Y:S02]  /*01e0*/  IMAD.WIDE R16, R3.reuse, 0x8, R4 ;  /* 0x0000000803107825 */ /* 0x040fe400078e0204 */
[----:B------:R-:W4:Y:S04]  /*01f0*/  LDG.E.EL.128 R12, desc[UR4][R12.64] ;  /* 0x000000040c0c7981 */ /* 0x000f28000c2e1d00 */
[----:B------:R-:W5:Y:S01]  /*0200*/  LDG.E.EL.128 R16, desc[UR4][R16.64] ;  /* 0x0000000410107981 */ /* 0x000f62000c2e1d00 */
[----:B------:R-:W-:-:S06]  /*0210*/  IMAD.WIDE R6, R3, 0x8, R6 ;  /* 0x0000000803067825 */ /* 0x000fcc00078e0206 */
[----:B------:R-:W5:Y:S01]  /*0220*/  LDG.E.EL.128 R4, desc[UR4][R6.64] ;  /* 0x0000000406047981 */ /* 0x000f62000c2e1d00 */
[----:B------:R-:W-:Y:S02]  /*0230*/  LEA.HI R23, R23, R0, RZ, 0xa ;  /* 0x0000000017177211 */ /* 0x000fe400078f50ff */
[----:B--2---:R-:W-:-:S04]  /*0240*/  SHF.R.U32.HI R3, RZ, 0x1b, R21 ;  /* 0x0000001bff037819 */ /* 0x004fc80000011615 */
[----:B------:R-:W-:Y:S02]  /*0250*/  LOP3.LUT R3, R3, 0x10, RZ, 0xc0, !PT ;  /* 0x0000001003037812 */ /* 0x000fe400078ec0ff */
[C---:B---3--:R-:W-:Y:S02]  /*0260*/  LEA R25, P1, R8.reuse, UR6, 0x2 ;  /* 0x0000000608197c11 */ /* 0x048fe4000f8210ff */
[----:B------:R-:W-:Y:S02]  /*0270*/  IADD3 R20, P0, R20, R3, RZ ;  /* 0x0000000314147210 */ /* 0x000fe40007f1e0ff */
[----:B------:R-:W-:Y:S02]  /*0280*/  SHF.R.U32.HI R22, RZ, 0x19, R11 ;  /* 0x00000019ff167819 */ /* 0x000fe4000001160b */
[----:B------:R-:W-:Y:S01]  /*0290*/  LEA.HI.X R24, R8, UR7, R9, 0x2, P1 ;  /* 0x0000000708187c11 */ /* 0x000fe200088f1409 */
[----:B------:R-:W-:Y:S01]  /*02a0*/  IMAD.X R3, RZ, RZ, R21, P0 ;  /* 0x000000ffff037224 */ /* 0x000fe200000e0615 */
[----:B------:R-:W-:Y:S01]  /*02b0*/  SHF.R.U32.HI R21, RZ, 0x19, R9 ;  /* 0x00000019ff157819 */ /* 0x000fe20000011609 */
[----:B------:R-:W-:Y:S01]  /*02c0*/  IMAD.SHL.U32 R8, R20, 0x40, RZ ;  /* 0x0000004014087824 */ /* 0x000fe200078e00ff */
[----:B------:R-:W-:-:S02]  /*02d0*/  LEA R9, P0, R10, UR6, 0x2 ;  /* 0x000000060a097c11 */ /* 0x000fc4000f8010ff */
[----:B------:R-:W-:Y:S02]  /*02e0*/  LOP3.LUT R21, R21, 0x40, RZ, 0xc0, !PT ;  /* 0x0000004015157812 */ /* 0x000fe400078ec0ff */
[----:B------:R-:W-:Y:S02]  /*02f0*/  LOP3.LUT R22, R22, 0x40, RZ, 0xc0, !PT ;  /* 0x0000004016167812 */ /* 0x000fe400078ec0ff */
[----:B------:R-:W-:Y:S02]  /*0300*/  SHF.L.U64.HI R3, R20, 0x6, R3 ;  /* 0x0000000614037819 */ /* 0x000fe40000010203 */
[----:B------:R-:W-:Y:S02]  /*0310*/  LEA.HI.X R10, R10, UR7, R11, 0x2, P0 ;  /* 0x000000070a0a7c11 */ /* 0x000fe400080f140b */
[C---:B------:R-:W-:Y:S02]  /*0320*/  IADD3 R20, P0, P1, R8.reuse, R25, R21 ;  /* 0x0000001908147210 */ /* 0x040fe4000791e015 */
[----:B------:R-:W-:-:S02]  /*0330*/  IADD3 R22, P2, P3, R8, R9, R22 ;  /* 0x0000000908167210 */ /* 0x000fc40007b5e016 */
[----:B------:R-:W-:Y:S02]  /*0340*/  SHF.R.S32.HI R11, RZ, 0xa, R23 ;  /* 0x0000000aff0b7819 */ /* 0x000fe40000011417 */
[C---:B------:R-:W-:Y:S02]  /*0350*/  IADD3.X R21, R3.reuse, R24, RZ, P0, P1 ;  /* 0x0000001803157210 */ /* 0x040fe400007e24ff */
[----:B------:R-:W-:Y:S01]  /*0360*/  IADD3.X R23, R3, R10, RZ, P2, P3 ;  /* 0x0000000a03177210 */ /* 0x000fe200017e64ff */
[----:B------:R-:W-:Y:S01]  /*0370*/  IMAD.SHL.U32 R11, R11, 0x100, RZ ;  /* 0x000001000b0b7824 */ /* 0x000fe200078e00ff */
[C---:B----4-:R-:W-:Y:S02]  /*0380*/  LEA R28, P0, R12.reuse, UR6, 0x2 ;  /* 0x000000060c1c7c11 */ /* 0x050fe4000f8010ff */
[----:B------:R-:W-:Y:S01]  /*0390*/  SHF.R.U32.HI R25, RZ, 0x19, R13 ;  /* 0x00000019ff197819 */ /* 0x000fe2000001160d */
[----:B------:R-:W-:Y:S01]  /*03a0*/  IMAD.WIDE R26, R11, 0x4, R20 ;  /* 0x000000040b1a7825 */ /* 0x000fe200078e0214 */
[----:B------:R-:W-:-:S03]  /*03b0*/  LEA.HI.X R20, R12, UR7, R13, 0x2, P0 ;  /* 0x000000070c147c11 */ /* 0x000fc600080f140d */
[----:B------:R-:W-:Y:S01]  /*03c0*/  IMAD.WIDE R22, R11, 0x4, R22 ;  /* 0x000000040b167825 */ /* 0x000fe200078e0216 */
[----:B------:R-:W-:Y:S01]  /*03d0*/  SHF.R.U32.HI R24, RZ, 0x19, R15 ;  /* 0x00000019ff187819 */ /* 0x000fe2000001160f */
[----:B------:R-:W2:Y:S01]  /*03e0*/  LDG.E.EL R9, desc[UR4][R26.64] ;  /* 0x000000041a097981 */ /* 0x000ea2000c2e1900 */
[----:B-----5:R-:W-:Y:S02]  /*03f0*/  LEA R13, P2, R16, UR6, 0x2 ;  /* 0x00000006100d7c11 */ /* 0x020fe4000f8410ff */
[----:B------:R-:W-:Y:S01]  /*0400*/  LEA R21, P1, R14, UR6, 0x2 ;  /* 0x000000060e157c11 */ /* 0x000fe2000f8210ff */
[----:B------:R1:W3:Y:S01]  /*0410*/  LDG.E.EL R10, desc[UR4][R22.64] ;  /* 0x00000004160a7981 */ /* 0x0002e2000c2e1900 */
[----:B------:R-:W-:Y:S02]  /*0420*/  LOP3.LUT R12, R24, 0x40, RZ, 0xc0, !PT ;  /* 0x00000040180c7812 */ /* 0x000fe400078ec0ff */
[----:B------:R-:W-:Y:S02]  /*0430*/  LEA.HI.X R16, R16, UR7, R17, 0x2, P2 ;  /* 0x0000000710107c11 */ /* 0x000fe400090f1411 */
[----:B------:R-:W-:-:S02]  /*0440*/  LEA.HI.X R24, R14, UR7, R15, 0x2, P1 ;  /* 0x000000070e187c11 */ /* 0x000fc400088f140f */
[----:B------:R-:W-:Y:S02]  /*0450*/  LOP3.LUT R25, R25, 0x40, RZ, 0xc0, !PT ;  /* 0x0000004019197812 */ /* 0x000fe400078ec0ff */
[----:B------:R-:W-:Y:S02]  /*0460*/  SHF.R.U32.HI R15, RZ, 0x19, R19 ;  /* 0x00000019ff0f7819 */ /* 0x000fe40000011613 */
[----:B-1----:R-:W-:Y:S02]  /*0470*/  SHF.R.U32.HI R23, RZ, 0x19, R17 ;  /* 0x00000019ff177819 */ /* 0x002fe40000011611 */
[----:B------:R-:W-:Y:S02]  /*0480*/  LEA R17, P2, R18, UR6, 0x2 ;  /* 0x0000000612117c11 */ /* 0x000fe4000f8410ff */
[----:B------:R-:W-:Y:S02]  /*0490*/  IADD3 R14, P4, P5, R8, R28, R25 ;  /* 0x0000001c080e7210 */ /* 0x000fe40007d9e019 */
[----:B------:R-:W-:-:S02]  /*04a0*/  LEA.HI.X R22, R18, UR7, R19, 0x2, P2 ;  /* 0x0000000712167c11 */ /* 0x000fc400090f1413 */
[----:B------:R-:W-:Y:S02]  /*04b0*/  IADD3 R12, P0, P1, R8, R21, R12 ;  /* 0x00000015080c7210 */ /* 0x000fe4000791e00c */
[----:B------:R-:W-:Y:S02]  /*04c0*/  LOP3.LUT R18, R15, 0x40, RZ, 0xc0, !PT ;  /* 0x000000400f127812 */ /* 0x000fe400078ec0ff */
[C---:B------:R-:W-:Y:S02]  /*04d0*/  LEA R21, P3, R4.reuse, UR6, 0x2 ;  /* 0x0000000604157c11 */ /* 0x040fe4000f8610ff */
[----:B------:R-:W-:Y:S02]  /*04e0*/  LOP3.LUT R23, R23, 0x40, RZ, 0xc0, !PT ;  /* 0x0000004017177812 */ /* 0x000fe400078ec0ff */
[----:B------:R-:W-:Y:S02]  /*04f0*/  IADD3.X R15, R3, R20, RZ, P4, P5 ;  /* 0x00000014030f7210 */ /* 0x000fe400027ea4ff */
[----:B------:R-:W-:-:S02]  /*0500*/  LEA.HI.X R26, R4, UR7, R5, 0x2, P3 ;  /* 0x00000007041a7c11 */ /* 0x000fc400098f1405 */
[C---:B------:R-:W-:Y:S01]  /*0510*/  IADD3 R20, P5, P4, R8.reuse, R17, R18 ;  /* 0x0000001108147210 */ /* 0x040fe20007cbe012 */
[----:B------:R-:W-:Y:S01]  /*0520*/  IMAD.WIDE R14, R11, 0x4, R14 ;  /* 0x000000040b0e7825 */ /* 0x000fe200078e020e */
[----:B------:R-:W-:Y:S01]  /*0530*/  IADD3 R4, P2, P3, R8, R13, R23 ;  /* 0x0000000d08047210 */ /* 0x000fe20007b5e017 */
[----:B------:R-:W1:Y:S01]  /*0540*/  LDC.64 R18, c[0x0][0x230] ;  /* 0x00008c00ff127b82 */ /* 0x000e620000000a00 */
[----:B------:R-:W-:Y:S02]  /*0550*/  SHF.R.U32.HI R23, RZ, 0x19, R5 ;  /* 0x00000019ff177819 */ /* 0x000fe40000011605 */
[C---:B------:R-:W-:Y:S01]  /*0560*/  LEA R17, P6, R6.reuse, UR6, 0x2 ;  /* 0x0000000606117c11 */ /* 0x040fe2000f8c10ff */
[----:B------:R-:W2:Y:S01]  /*0570*/  LDG.E.EL R14, desc[UR4][R14.64] ;  /* 0x000000040e0e7981 */ /* 0x000ea2000c2e1900 */
[--C-:B------:R-:W-:Y:S02]  /*0580*/  SHF.R.U32.HI R5, RZ, 0x19, R7.reuse ;  /* 0x00000019ff057819 */ /* 0x100fe40000011607 */
[----:B------:R-:W-:-:S02]  /*0590*/  LEA.HI.X R28, R6, UR7, R7, 0x2, P6 ;  /* 0x00000007061c7c11 */ /* 0x000fc4000b0f1407 */
[----:B------:R-:W-:Y:S02]  /*05a0*/  LOP3.LUT R23, R23, 0x40, RZ, 0xc0, !PT ;  /* 0x0000004017177812 */ /* 0x000fe400078ec0ff */
[----:B------:R-:W-:Y:S02]  /*05b0*/  LOP3.LUT R7, R5, 0x40, RZ, 0xc0, !PT ;  /* 0x0000004005077812 */ /* 0x000fe400078ec0ff */
[C---:B------:R-:W-:Y:S02]  /*05c0*/  IADD3.X R13, R3.reuse, R24, RZ, P0, P1 ;  /* 0x00000018030d7210 */ /* 0x040fe400007e24ff */
[----:B------:R-:W-:Y:S02]  /*05d0*/  IADD3.X R5, R3, R16, RZ, P2, P3 ;  /* 0x0000001003057210 */ /* 0x000fe400017e64ff */
[C---:B------:R-:W-:Y:S01]  /*05e0*/  IADD3 R6, P0, P1, R8.reuse, R21, R23 ;  /* 0x0000001508067210 */ /* 0x040fe2000791e017 */
[----:B------:R-:W-:Y:S01]  /*05f0*/  IMAD.WIDE R12, R11, 0x4, R12 ;  /* 0x000000040b0c7825 */ /* 0x000fe200078e020c */
[----:B------:R-:W-:-:S02]  /*0600*/  IADD3 R16, P2, P3, R8, R17, R7 ;  /* 0x0000001108107210 */ /* 0x000fc40007b5e007 */
[C---:B------:R-:W-:Y:S02]  /*0610*/  IADD3.X R21, R3.reuse, R22, RZ, P5, P4 ;  /* 0x0000001603157210 */ /* 0x040fe40002fe84ff */
[----:B------:R-:W-:Y:S01]  /*0620*/  IADD3.X R7, R3, R26, RZ, P0, P1 ;  /* 0x0000001a03077210 */ /* 0x000fe200007e24ff */
[----:B------:R-:W-:Y:S01]  /*0630*/  IMAD.WIDE R4, R11, 0x4, R4 ;  /* 0x000000040b047825 */ /* 0x000fe200078e0204 */
[----:B------:R-:W-:Y:S01]  /*0640*/  IADD3.X R17, R3, R28, RZ, P2, P3 ;  /* 0x0000001c03117210 */ /* 0x000fe200017e64ff */
[----:B------:R-:W3:Y:S02]  /*0650*/  LDG.E.EL R13, desc[UR4][R12.64] ;  /* 0x000000040c0d7981 */ /* 0x000ee4000c2e1900 */
[C---:B------:R-:W-:Y:S02]  /*0660*/  IMAD.WIDE R20, R11.reuse, 0x4, R20 ;  /* 0x000000040b147825 */ /* 0x040fe400078e0214 */
[----:B------:R-:W4:Y:S02]  /*0670*/  LDG.E.EL R5, desc[UR4][R4.64] ;  /* 0x0000000404057981 */ /* 0x000f24000c2e1900 */
[----:B------:R-:W-:-:S02]  /*0680*/  IMAD.WIDE R6, R11, 0x4, R6 ;  /* 0x000000040b067825 */ /* 0x000fc400078e0206 */
[----:B------:R-:W5:Y:S02]  /*0690*/  LDG.E.EL R20, desc[UR4][R20.64] ;  /* 0x0000000414147981 */ /* 0x000f64000c2e1900 */
[----:B------:R-:W-:Y:S02]  /*06a0*/  IMAD.WIDE R22, R11, 0x4, R16 ;  /* 0x000000040b167825 */ /* 0x000fe400078e0210 */
[----:B------:R-:W4:Y:S02]  /*06b0*/  LDG.E.EL R6, desc[UR4][R6.64] ;  /* 0x0000000406067981 */ /* 0x000f24000c2e1900 */
[----:B-1----:R-:W-:Y:S02]  /*06c0*/  IMAD.WIDE R24, R2, 0x4, R18 ;  /* 0x0000000402187825 */ /* 0x002fe400078e0212 */
[----:B------:R-:W5:Y:S01]  /*06d0*/  LDG.E.EL R23, desc[UR4][R22.64] ;  /* 0x0000000416177981 */ /* 0x000f62000c2e1900 */
[----:B------:R-:W1:Y:S03]  /*06e0*/  LDC.64 R2, c[0x0][0x238] ;  /* 0x00008e00ff027b82 */ /* 0x000e660000000a00 */
[----:B------:R-:W5:Y:S01]  /*06f0*/  LDG.E.EL.128 R16, desc[UR4][R24.64] ;  /* 0x0000000418107981 */ /* 0x000f62000c2e1d00 */
[----:B-1----:R-:W-:-:S04]  /*0700*/  IMAD.WIDE R2, R0, 0x4, R2 ;  /* 0x0000000400027825 */ /* 0x002fc800078e0202 */
[----:B--2---:R-:W-:Y:S01]  /*0710*/  FADD R14, -R9, R14 ;  /* 0x0000000e090e7221 */ /* 0x004fe20000000100 */
[----:B---3--:R-:W-:Y:S01]  /*0720*/  FADD R13, -R10, R13 ;  /* 0x0000000d0a0d7221 */ /* 0x008fe20000000100 */
[----:B----4-:R-:W-:Y:S01]  /*0730*/  FADD R8, -R5, R6 ;  /* 0x0000000605087221 */ /* 0x010fe20000000100 */
[----:B-----5:R-:W-:Y:S01]  /*0740*/  FADD R11, -R20, R23 ;  /* 0x00000017140b7221 */ /* 0x020fe20000000100 */
[----:B------:R-:W-:Y:S01]  /*0750*/  FFMA R16, R16, R14, R9 ;  /* 0x0000000e10107223 */ /* 0x000fe20000000009 */
[----:B------:R-:W-:Y:S01]  /*0760*/  FFMA R17, R17, R13, R10 ;  /* 0x0000000d11117223 */ /* 0x000fe2000000000a */
[----:B------:R-:W-:Y:S01]  /*0770*/  FFMA R18, R18, R8, R5 ;  /* 0x0000000812127223 */ /* 0x000fe20000000005 */
[----:B------:R-:W-:-:S05]  /*0780*/  FFMA R19, R19, R11, R20 ;  /* 0x0000000b13137223 */ /* 0x000fca0000000014 */
[----:B------:R-:W-:Y:S01]  /*0790*/  STG.E.128 desc[UR4][R2.64], R16 ;  /* 0x0000001002007986 */ /* 0x000fe2000c101d04 */
[----:B------:R-:W-:Y:S05]  /*07a0*/  EXIT ;  /* 0x000000000000794d */ /* 0x000fea0003800000 */
.L_x_0:
[----:B------:R-:W-:-:S00]  /*07b0*/  BRA `(.L_x_0) ;  /* 0xfffffffc00fc7947 */ /* 0x000fc0000383ffff */
[----:B------:R-:W-:-:S00]  /*07c0*/  NOP ;  /* 0x0000000000007918 */ /* 0x000fc00000000000 */
        /* <DEDUP_REMOVED lines=11> */
.L_x_1:


//--------------------- .nv.constant0.triton_poi_fused__unsafe_index_add_mul_sub_125 --------------------------
	.section	.nv.constant0.triton_poi_fused__unsafe_index_add_mul_sub_125,"a",@progbits
	.sectionflags	@""
	.align	4
.nv.constant0.triton_poi_fused__unsafe_index_add_mul_sub_125:
	.zero		580
